//
// Generated by NVIDIA NVVM Compiler
//
// Compiler Build ID: CL-36424714
// Cuda compilation tools, release 13.0, V13.0.88
// Based on NVVM 20.0.0
//

.version 9.0
.target sm_100
.address_size 64

	// .globl	default_function_kernel

.visible .entry default_function_kernel(
	.param .u64 .ptr .align 1 default_function_kernel_param_0,
	.param .u64 .ptr .align 1 default_function_kernel_param_1
)
.maxntid 54
{
	.reg .b16 	%rs<4>;
	.reg .b32 	%r<18>;
	.reg .b32 	%f<2>;
	.reg .b64 	%rd<9>;

	ld.param.u64 	%rd1, [default_function_kernel_param_0];
	ld.param.u64 	%rd2, [default_function_kernel_param_1];
	cvta.to.global.u64 	%rd3, %rd2;
	cvta.to.global.u64 	%rd4, %rd1;
	mov.u32 	%r1, %ctaid.x;
	mov.u32 	%r2, %tid.x;
	cvt.u16.u32 	%rs1, %r2;
	mul.lo.s16 	%rs2, %rs1, 57;
	shr.u16 	%rs3, %rs2, 10;
	cvt.u32.u16 	%r3, %rs3;
	mad.lo.s32 	%r4, %r1, 3, %r3;
	mul.hi.u32 	%r5, %r4, -858993459;
	shr.u32 	%r6, %r5, 6;
	mul.lo.s32 	%r7, %r6, 80;
	sub.s32 	%r8, %r4, %r7;
	shr.u32 	%r9, %r8, 3;
	mad.lo.s32 	%r10, %r1, 54, %r2;
	mul.hi.u32 	%r11, %r10, 954437177;
	shr.u32 	%r12, %r11, 4;
	mul.lo.s32 	%r13, %r12, 72;
	sub.s32 	%r14, %r10, %r13;
	shr.u32 	%r15, %r14, 1;
	mad.lo.s32 	%r16, %r6, 360, %r15;
	mad.lo.s32 	%r17, %r9, 36, %r16;
	mul.wide.u32 	%rd5, %r17, 4;
	add.s64 	%rd6, %rd4, %rd5;
	ld.global.nc.f32 	%f1, [%rd6];
	mul.wide.u32 	%rd7, %r10, 4;
	add.s64 	%rd8, %rd3, %rd7;
	st.global.f32 	[%rd8], %f1;
	ret;

}


// ===== COMPILED SASS (sm_100) =====

	.target	sm_100

	.elftype	@"ET_EXEC"


//--------------------- .note.nv.tkinfo           --------------------------
	.section	.note.nv.tkinfo,"",@"SHT_NOTE"
	.sectionflags	@"SHF_NOTE_NV_TKINFO"
	.tkinfo
        /*0018*/ 	.word	0x00000002
        /*0030*/ 	.string	""
        /*0030*/ 	.string	"ptxas"
        /*0030*/ 	.string	"Cuda compilation tools, release 13.0, V13.0.88"
        /*0030*/ 	.string	"Build cuda_13.0.r13.0/compiler.36424714_0"
        /*0030*/ 	.string	"-arch sm_100 -m 64 "



//--------------------- .note.nv.cuinfo           --------------------------
	.section	.note.nv.cuinfo,"",@"SHT_NOTE"
	.sectionflags	@"SHF_NOTE_NV_CUINFO"
        /*0018*/ 	.short	0x0002
        /*001a*/ 	.short	0x0064
        /*001c*/ 	.short	0x0082
	.zero		2


//--------------------- .nv.info                  --------------------------
	.section	.nv.info,"",@"SHT_CUDA_INFO"
	.align	4


	//----- nvinfo : EIATTR_REGCOUNT
	.align		4
        /*0000*/ 	.byte	0x04, 0x2f
        /*0002*/ 	.short	(.L_1 - .L_0)
	.align		4
.L_0:
        /*0004*/ 	.word	index@(default_function_kernel)
        /*0008*/ 	.word	0x0000000a


	//----- nvinfo : EIATTR_FRAME_SIZE
	.align		4
.L_1:
        /*000c*/ 	.byte	0x04, 0x11
        /*000e*/ 	.short	(.L_3 - .L_2)
	.align		4
.L_2:
        /*0010*/ 	.word	index@(default_function_kernel)
        /*0014*/ 	.word	0x00000000


	//----- nvinfo : EIATTR_MIN_STACK_SIZE
	.align		4
.L_3:
        /*0018*/ 	.byte	0x04, 0x12
        /*001a*/ 	.short	(.L_5 - .L_4)
	.align		4
.L_4:
        /*001c*/ 	.word	index@(default_function_kernel)
        /*0020*/ 	.word	0x00000000
.L_5:


//--------------------- .nv.compat                --------------------------
	.section	.nv.compat,"",@"SHT_CUDA_COMPAT_INFO"
	.align	4
        /*0000*/ 	.byte	0x02, 0x09, 0x00, 0x00, 0x02, 0x02, 0x01, 0x00, 0x02, 0x05, 0x05, 0x00, 0x03, 0x07, 0x01, 0x01
        /*0010*/ 	.byte	0x02, 0x03, 0x00, 0x00, 0x02, 0x06, 0x01, 0x00, 0x04, 0x0b, 0x08, 0x00, 0x09, 0x00, 0x00, 0x00
        /*0020*/ 	.byte	0x00, 0x00, 0x00, 0x00


//--------------------- .nv.info.default_function_kernel --------------------------
	.section	.nv.info.default_function_kernel,"",@"SHT_CUDA_INFO"
	.sectionflags	@""
	.align	4


	//----- nvinfo : EIATTR_CUDA_API_VERSION
	.align		4
        /*0000*/ 	.byte	0x04, 0x37
        /*0002*/ 	.short	(.L_7 - .L_6)
.L_6:
        /*0004*/ 	.word	0x00000082


	//----- nvinfo : EIATTR_KPARAM_INFO
	.align		4
.L_7:
        /*0008*/ 	.byte	0x04, 0x17
        /*000a*/ 	.short	(.L_9 - .L_8)
.L_8:
        /*000c*/ 	.word	0x00000000
        /*0010*/ 	.short	0x0001
        /*0012*/ 	.short	0x0008
        /*0014*/ 	.byte	0x00, 0xf5, 0x21, 0x00


	//----- nvinfo : EIATTR_KPARAM_INFO
	.align		4
.L_9:
        /*0018*/ 	.byte	0x04, 0x17
        /*001a*/ 	.short	(.L_11 - .L_10)
.L_10:
        /*001c*/ 	.word	0x00000000
        /*0020*/ 	.short	0x0000
        /*0022*/ 	.short	0x0000
        /*0024*/ 	.byte	0x00, 0xf5, 0x21, 0x00


	//----- nvinfo : EIATTR_SPARSE_MMA_MASK
	.align		4
.L_11:
        /*0028*/ 	.byte	0x03, 0x50
        /*002a*/ 	.short	0x0000


	//----- nvinfo : EIATTR_MAXREG_COUNT
	.align		4
        /*002c*/ 	.byte	0x03, 0x1b
        /*002e*/ 	.short	0x00ff


	//----- nvinfo : EIATTR_MERCURY_ISA_VERSION
	.align		4
        /*0030*/ 	.byte	0x03, 0x5f
        /*0032*/ 	.short	0x0101


	//----- nvinfo : EIATTR_VRC_CTA_INIT_COUNT
	.align		4
        /*0034*/ 	.byte	0x02, 0x4a
	.zero		1
	.zero		1


	//----- nvinfo : EIATTR_EXIT_INSTR_OFFSETS
	.align		4
        /*0038*/ 	.byte	0x04, 0x1c
        /*003a*/ 	.short	(.L_13 - .L_12)


	//   ....[0]....
.L_12:
        /*003c*/ 	.word	0x000001b0


	//----- nvinfo : EIATTR_MAX_THREADS
	.align		4
.L_13:
        /*0040*/ 	.byte	0x04, 0x05
        /*0042*/ 	.short	(.L_15 - .L_14)
.L_14:
        /*0044*/ 	.word	0x00000036
        /*0048*/ 	.word	0x00000001
        /*004c*/ 	.word	0x00000001


	//----- nvinfo : EIATTR_CBANK_PARAM_SIZE
	.align		4
.L_15:
        /*0050*/ 	.byte	0x03, 0x19
        /*0052*/ 	.short	0x0010


	//----- nvinfo : EIATTR_PARAM_CBANK
	.align		4
        /*0054*/ 	.byte	0x04, 0x0a
        /*0056*/ 	.short	(.L_17 - .L_16)
	.align		4
.L_16:
        /*0058*/ 	.word	index@(.nv.constant0.default_function_kernel)
        /*005c*/ 	.short	0x0380
        /*005e*/ 	.short	0x0010


	//----- nvinfo : EIATTR_SW_WAR
	.align		4
.L_17:
        /*0060*/ 	.byte	0x04, 0x36
        /*0062*/ 	.short	(.L_19 - .L_18)
.L_18:
        /*0064*/ 	.word	0x00000008
.L_19:


//--------------------- .nv.callgraph             --------------------------
	.section	.nv.callgraph,"",@"SHT_CUDA_CALLGRAPH"
	.align	4
	.sectionentsize	8
	.align		4
        /*0000*/ 	.word	0x00000000
	.align		4
        /*0004*/ 	.word	0xffffffff
	.align		4
        /*0008*/ 	.word	0x00000000
	.align		4
        /*000c*/ 	.word	0xfffffffe
	.align		4
        /*0010*/ 	.word	0x00000000
	.align		4
        /*0014*/ 	.word	0xfffffffd
	.align		4
        /*0018*/ 	.word	0x00000000
	.align		4
        /*001c*/ 	.word	0xfffffffc


//--------------------- .text.default_function_kernel --------------------------
	.section	.text.default_function_kernel,"ax",@progbits
	.align	128
        .global         default_function_kernel
        .type           default_function_kernel,@function
        .size           default_function_kernel,(.L_x_1 - default_function_kernel)
        .other          default_function_kernel,@"STO_CUDA_ENTRY STV_DEFAULT"
default_function_kernel:
.text.default_function_kernel:
[----:B------:R-:W-:Y:S01]  /*0000*/  LDC R1, c[0x0][0x37c] ;  /* 0x0000df00ff017b82 */ /* 0x000fe20000000800 */
[----:B------:R-:W0:Y:S01]  /*0010*/  S2R R2, SR_TID.X ;  /* 0x0000000000027919 */ /* 0x000e220000002100 */
[----:B------:R-:W1:Y:S01]  /*0020*/  LDCU.64 UR4, c[0x0][0x358] ;  /* 0x00006b00ff0477ac */ /* 0x000e620008000a00 */
[----:B------:R-:W2:Y:S01]  /*0030*/  S2R R3, SR_CTAID.X ;  /* 0x0000000000037919 */ /* 0x000ea20000002500 */
[----:B0-----:R-:W-:Y:S01]  /*0040*/  PRMT R0, R2, 0x9910, RZ ;  /* 0x0000991002007816 */ /* 0x001fe200000000ff */
[----:B--2---:R-:W-:-:S04]  /*0050*/  IMAD R7, R3, 0x36, R2 ;  /* 0x0000003603077824 */ /* 0x004fc800078e0202 */
[----:B------:R-:W-:Y:S02]  /*0060*/  IMAD R0, R0, 0x39, RZ ;  /* 0x0000003900007824 */ /* 0x000fe400078e02ff */
[----:B------:R-:W-:-:S03]  /*0070*/  IMAD.HI.U32 R5, R7, 0x38e38e39, RZ ;  /* 0x38e38e3907057827 */ /* 0x000fc600078e00ff */
[----:B------:R-:W-:Y:S02]  /*0080*/  LOP3.LUT R0, R0, 0xffff, RZ, 0xc0, !PT ;  /* 0x0000ffff00007812 */ /* 0x000fe400078ec0ff */
[----:B------:R-:W-:Y:S02]  /*0090*/  SHF.R.U32.HI R6, RZ, 0x4, R5 ;  /* 0x00000004ff067819 */ /* 0x000fe40000011605 */
[----:B------:R-:W-:-:S03]  /*00a0*/  SHF.R.U32.HI R0, RZ, 0xa, R0 ;  /* 0x0000000aff007819 */ /* 0x000fc60000011600 */
[----:B------:R-:W-:Y:S01]  /*00b0*/  IMAD R6, R6, -0x48, R7 ;  /* 0xffffffb806067824 */ /* 0x000fe200078e0207 */
[----:B------:R-:W-:-:S04]  /*00c0*/  LOP3.LUT R0, R0, 0xffff, RZ, 0xc0, !PT ;  /* 0x0000ffff00007812 */ /* 0x000fc800078ec0ff */
[----:B------:R-:W-:Y:S01]  /*00d0*/  SHF.R.U32.HI R6, RZ, 0x1, R6 ;  /* 0x00000001ff067819 */ /* 0x000fe20000011606 */
[----:B------:R-:W-:Y:S02]  /*00e0*/  IMAD R0, R3, 0x3, R0 ;  /* 0x0000000303007824 */ /* 0x000fe400078e0200 */
[----:B------:R-:W0:Y:S02]  /*00f0*/  LDC.64 R2, c[0x0][0x380] ;  /* 0x0000e000ff027b82 */ /* 0x000e240000000a00 */
[----:B------:R-:W-:-:S05]  /*0100*/  IMAD.HI.U32 R4, R0, -0x33333333, RZ ;  /* 0xcccccccd00047827 */ /* 0x000fca00078e00ff */
[----:B------:R-:W-:-:S05]  /*0110*/  SHF.R.U32.HI R5, RZ, 0x6, R4 ;  /* 0x00000006ff057819 */ /* 0x000fca0000011604 */
[C---:B------:R-:W-:Y:S02]  /*0120*/  IMAD R0, R5.reuse, -0x50, R0 ;  /* 0xffffffb005007824 */ /* 0x040fe400078e0200 */
[----:B------:R-:W-:-:S03]  /*0130*/  IMAD R5, R5, 0x168, R6 ;  /* 0x0000016805057824 */ /* 0x000fc600078e0206 */
[----:B------:R-:W-:-:S05]  /*0140*/  SHF.R.U32.HI R0, RZ, 0x3, R0 ;  /* 0x00000003ff007819 */ /* 0x000fca0000011600 */
[----:B------:R-:W-:-:S04]  /*0150*/  IMAD R5, R0, 0x24, R5 ;  /* 0x0000002400057824 */ /* 0x000fc800078e0205 */
[----:B0-----:R-:W-:Y:S02]  /*0160*/  IMAD.WIDE.U32 R2, R5, 0x4, R2 ;  /* 0x0000000405027825 */ /* 0x001fe400078e0002 */
[----:B------:R-:W0:Y:S04]  /*0170*/  LDC.64 R4, c[0x0][0x388] ;  /* 0x0000e200ff047b82 */ /* 0x000e280000000a00 */
[----:B-1----:R-:W2:Y:S01]  /*0180*/  LDG.E.CONSTANT R3, desc[UR4][R2.64] ;  /* 0x0000000402037981 */ /* 0x002ea2000c1e9900 */
[----:B0-----:R-:W-:-:S05]  /*0190*/  IMAD.WIDE.U32 R4, R7, 0x4, R4 ;  /* 0x0000000407047825 */ /* 0x001fca00078e0004 */
[----:B--2---:R-:W-:Y:S01]  /*01a0*/  STG.E desc[UR4][R4.64], R3 ;  /* 0x0000000304007986 */ /* 0x004fe2000c101904 */
[----:B------:R-:W-:Y:S05]  /*01b0*/  EXIT ;  /* 0x000000000000794d */ /* 0x000fea0003800000 */
.L_x_0:
[----:B------:R-:W-:-:S00]  /*01c0*/  BRA `(.L_x_0) ;  /* 0xfffffffc00fc7947 */ /* 0x000fc0000383ffff */
[----:B------:R-:W-:-:S00]  /*01d0*/  NOP ;  /* 0x0000000000007918 */ /* 0x000fc00000000000 */
        /* <DEDUP_REMOVED lines=10> */
.L_x_1:


//--------------------- .nv.shared.reserved.0     --------------------------
	.section	.nv.shared.reserved.0,"aw",@nobits
	.weak		__nv_reservedSMEM_offset_0_alias
	.size		__nv_reservedSMEM_offset_0_alias, 0, 64
	.other		__nv_reservedSMEM_offset_0_alias,@"STO_CUDA_RESERVED_SHARED STV_DEFAULT"
__nv_reservedSMEM_offset_0_alias:
	.zero		0
	.zero		64


//--------------------- .nv.constant0.default_function_kernel --------------------------
	.section	.nv.constant0.default_function_kernel,"a",@progbits
	.sectionflags	@""
	.align	4
.nv.constant0.default_function_kernel:
	.zero		912


//--------------------- SYMBOLS --------------------------

	.type		.nv.reservedSmem.offset0,@object
	.size		.nv.reservedSmem.offset0,0x4
